	.headerflags	@"EF_CUDA_TEXMODE_UNIFIED EF_CUDA_64BIT_ADDRESS EF_CUDA_ACCELERATORS EF_CUDA_SM90 EF_CUDA_VIRTUAL_SM(EF_CUDA_SM90)"
	.elftype	@"ET_EXEC"


//--------------------- .nv.info                  --------------------------
	.section	.nv.info,"",@"SHT_CUDA_INFO"
	.align	4


	//----- nvinfo : EIATTR_REGCOUNT
	.align		4
        /*0000*/ 	.byte	0x04, 0x2f
        /*0002*/ 	.short	(.L_3 - .L_2)
	.align		4
.L_2:
        /*0004*/ 	.word	index@(triton_per_fused__native_batch_norm_legit_no_training_convolution_hardtanh_mean_3)
        /*0008*/ 	.word	0x0000001e


	//----- nvinfo : EIATTR_MIN_STACK_SIZE
	.align		4
.L_3:
        /*000c*/ 	.byte	0x04, 0x12
        /*000e*/ 	.short	(.L_5 - .L_4)
	.align		4
.L_4:
        /*0010*/ 	.word	index@(triton_per_fused__native_batch_norm_legit_no_training_convolution_hardtanh_mean_3)
        /*0014*/ 	.word	0x00000000


	//----- nvinfo : EIATTR_FRAME_SIZE
	.align		4
.L_5:
        /*0018*/ 	.byte	0x04, 0x11
        /*001a*/ 	.short	(.L_7 - .L_6)
	.align		4
.L_6:
        /*001c*/ 	.word	index@(triton_per_fused__native_batch_norm_legit_no_training_convolution_hardtanh_mean_3)
        /*0020*/ 	.word	0x00000000


	//----- nvinfo : EIATTR_MIN_STACK_SIZE
	.align		4
.L_7:
        /*0024*/ 	.byte	0x04, 0x12
        /*0026*/ 	.short	(.L_9 - .L_8)
	.align		4
.L_8:
        /*0028*/ 	.word	index@(triton_per_fused__native_batch_norm_legit_no_training_convolution_hardtanh_mean_3)
        /*002c*/ 	.word	0x00000000
.L_9:


//--------------------- .nv.info.triton_per_fused__native_batch_norm_legit_no_training_convolution_hardtanh_mean_3 --------------------------
	.section	.nv.info.triton_per_fused__native_batch_norm_legit_no_training_convolution_hardtanh_mean_3,"",@"SHT_CUDA_INFO"
	.sectionflags	@""
	.align	4


	//----- nvinfo : EIATTR_CUDA_API_VERSION
	.align		4
        /*0000*/ 	.byte	0x04, 0x37
        /*0002*/ 	.short	(.L_11 - .L_10)
.L_10:
        /*0004*/ 	.word	0x0000007c


	//----- nvinfo : EIATTR_KPARAM_INFO
	.align		4
.L_11:
        /*0008*/ 	.byte	0x04, 0x17
        /*000a*/ 	.short	(.L_13 - .L_12)
.L_12:
        /*000c*/ 	.word	0x00000000
        /*0010*/ 	.short	0x0009
        /*0012*/ 	.short	0x0044
        /*0014*/ 	.byte	0x00, 0xf0, 0x11, 0x00


	//----- nvinfo : EIATTR_KPARAM_INFO
	.align		4
.L_13:
        /*0018*/ 	.byte	0x04, 0x17
        /*001a*/ 	.short	(.L_15 - .L_14)
.L_14:
        /*001c*/ 	.word	0x00000000
        /*0020*/ 	.short	0x0008
        /*0022*/ 	.short	0x0040
        /*0024*/ 	.byte	0x00, 0xf0, 0x11, 0x00


	//----- nvinfo : EIATTR_KPARAM_INFO
	.align		4
.L_15:
        /*0028*/ 	.byte	0x04, 0x17
        /*002a*/ 	.short	(.L_17 - .L_16)
.L_16:
        /*002c*/ 	.word	0x00000000
        /*0030*/ 	.short	0x0007
        /*0032*/ 	.short	0x0038
        /*0034*/ 	.byte	0x00, 0xf4, 0x21, 0x00


	//----- nvinfo : EIATTR_KPARAM_INFO
	.align		4
.L_17:
        /*0038*/ 	.byte	0x04, 0x17
        /*003a*/ 	.short	(.L_19 - .L_18)
.L_18:
        /*003c*/ 	.word	0x00000000
        /*0040*/ 	.short	0x0006
        /*0042*/ 	.short	0x0030
        /*0044*/ 	.byte	0x00, 0xf4, 0x21, 0x00


	//----- nvinfo : EIATTR_KPARAM_INFO
	.align		4
.L_19:
        /*0048*/ 	.byte	0x04, 0x17
        /*004a*/ 	.short	(.L_21 - .L_20)
.L_20:
        /*004c*/ 	.word	0x00000000
        /*0050*/ 	.short	0x0005
        /*0052*/ 	.short	0x0028
        /*0054*/ 	.byte	0x00, 0xf4, 0x21, 0x00


	//----- nvinfo : EIATTR_KPARAM_INFO
	.align		4
.L_21:
        /*0058*/ 	.byte	0x04, 0x17
        /*005a*/ 	.short	(.L_23 - .L_22)
.L_22:
        /*005c*/ 	.word	0x00000000
        /*0060*/ 	.short	0x0004
        /*0062*/ 	.short	0x0020
        /*0064*/ 	.byte	0x00, 0xf4, 0x21, 0x00


	//----- nvinfo : EIATTR_KPARAM_INFO
	.align		4
.L_23:
        /*0068*/ 	.byte	0x04, 0x17
        /*006a*/ 	.short	(.L_25 - .L_24)
.L_24:
        /*006c*/ 	.word	0x00000000
        /*0070*/ 	.short	0x0003
        /*0072*/ 	.short	0x0018
        /*0074*/ 	.byte	0x00, 0xf4, 0x21, 0x00


	//----- nvinfo : EIATTR_KPARAM_INFO
	.align		4
.L_25:
        /*0078*/ 	.byte	0x04, 0x17
        /*007a*/ 	.short	(.L_27 - .L_26)
.L_26:
        /*007c*/ 	.word	0x00000000
        /*0080*/ 	.short	0x0002
        /*0082*/ 	.short	0x0010
        /*0084*/ 	.byte	0x00, 0xf4, 0x21, 0x00


	//----- nvinfo : EIATTR_KPARAM_INFO
	.align		4
.L_27:
        /*0088*/ 	.byte	0x04, 0x17
        /*008a*/ 	.short	(.L_29 - .L_28)
.L_28:
        /*008c*/ 	.word	0x00000000
        /*0090*/ 	.short	0x0001
        /*0092*/ 	.short	0x0008
        /*0094*/ 	.byte	0x00, 0xf4, 0x21, 0x00


	//----- nvinfo : EIATTR_KPARAM_INFO
	.align		4
.L_29:
        /*0098*/ 	.byte	0x04, 0x17
        /*009a*/ 	.short	(.L_31 - .L_30)
.L_30:
        /*009c*/ 	.word	0x00000000
        /*00a0*/ 	.short	0x0000
        /*00a2*/ 	.short	0x0000
        /*00a4*/ 	.byte	0x00, 0xf4, 0x21, 0x00


	//----- nvinfo : EIATTR_SPARSE_MMA_MASK
	.align		4
.L_31:
        /*00a8*/ 	.byte	0x03, 0x50
        /*00aa*/ 	.short	0x0000


	//----- nvinfo : EIATTR_MAXREG_COUNT
	.align		4
        /*00ac*/ 	.byte	0x03, 0x1b
        /*00ae*/ 	.short	0x00ff


	//----- nvinfo : EIATTR_COOP_GROUP_MASK_REGIDS
	.align		4
        /*00b0*/ 	.byte	0x04, 0x29
        /*00b2*/ 	.short	(.L_33 - .L_32)


	//   ....[0]....
.L_32:
        /*00b4*/ 	.word	0xffffffff


	//   ....[1]....
        /*00b8*/ 	.word	0xffffffff


	//   ....[2]....
        /*00bc*/ 	.word	0xffffffff


	//   ....[3]....
        /*00c0*/ 	.word	0xffffffff


	//----- nvinfo : EIATTR_COOP_GROUP_INSTR_OFFSETS
	.align		4
.L_33:
        /*00c4*/ 	.byte	0x04, 0x28
        /*00c6*/ 	.short	(.L_35 - .L_34)


	//   ....[0]....
.L_34:
        /*00c8*/ 	.word	0x00000410


	//   ....[1]....
        /*00cc*/ 	.word	0x00000470


	//   ....[2]....
        /*00d0*/ 	.word	0x00000520


	//   ....[3]....
        /*00d4*/ 	.word	0x00000620


	//----- nvinfo : EIATTR_EXIT_INSTR_OFFSETS
	.align		4
.L_35:
        /*00d8*/ 	.byte	0x04, 0x1c
        /*00da*/ 	.short	(.L_37 - .L_36)


	//   ....[0]....
.L_36:
        /*00dc*/ 	.word	0x00000680


	//   ....[1]....
        /*00e0*/ 	.word	0x000006b0


	//----- nvinfo : EIATTR_REQNTID
	.align		4
.L_37:
        /*00e4*/ 	.byte	0x04, 0x10
        /*00e6*/ 	.short	(.L_39 - .L_38)
.L_38:
        /*00e8*/ 	.word	0x00000040
        /*00ec*/ 	.word	0x00000001
        /*00f0*/ 	.word	0x00000001


	//----- nvinfo : EIATTR_CBANK_PARAM_SIZE
	.align		4
.L_39:
        /*00f4*/ 	.byte	0x03, 0x19
        /*00f6*/ 	.short	0x0048


	//----- nvinfo : EIATTR_PARAM_CBANK
	.align		4
        /*00f8*/ 	.byte	0x04, 0x0a
        /*00fa*/ 	.short	(.L_41 - .L_40)
	.align		4
.L_40:
        /*00fc*/ 	.word	index@(.nv.constant0.triton_per_fused__native_batch_norm_legit_no_training_convolution_hardtanh_mean_3)
        /*0100*/ 	.short	0x0210
        /*0102*/ 	.short	0x0048


	//----- nvinfo : EIATTR_SW_WAR
	.align		4
.L_41:
        /*0104*/ 	.byte	0x04, 0x36
        /*0106*/ 	.short	(.L_43 - .L_42)
.L_42:
        /*0108*/ 	.word	0x00000008
.L_43:


//--------------------- .nv.callgraph             --------------------------
	.section	.nv.callgraph,"",@"SHT_CUDA_CALLGRAPH"
	.align	4
	.sectionentsize	8
	.align		4
        /*0000*/ 	.word	0x00000000
	.align		4
        /*0004*/ 	.word	0xffffffff
	.align		4
        /*0008*/ 	.word	0x00000000
	.align		4
        /*000c*/ 	.word	0xfffffffe
	.align		4
        /*0010*/ 	.word	0x00000000
	.align		4
        /*0014*/ 	.word	0xfffffffd
	.align		4
        /*0018*/ 	.word	0x00000000
	.align		4
        /*001c*/ 	.word	0xfffffffc


//--------------------- .nv.constant4             --------------------------
	.section	.nv.constant4,"a",@progbits
	.align	8
	.align		8
.nv.constant4:
        /*0000*/ 	.dword	_$_str
	.align		8
        /*0008*/ 	.dword	_$_str_$_2


//--------------------- .text.triton_per_fused__native_batch_norm_legit_no_training_convolution_hardtanh_mean_3 --------------------------
	.section	.text.triton_per_fused__native_batch_norm_legit_no_training_convolution_hardtanh_mean_3,"ax",@progbits
	.sectionflags	@"SHF_BARRIERS=1"
	.align	128
        .global         triton_per_fused__native_batch_norm_legit_no_training_convolution_hardtanh_mean_3
        .type           triton_per_fused__native_batch_norm_legit_no_training_convolution_hardtanh_mean_3,@function
        .size           triton_per_fused__native_batch_norm_legit_no_training_convolution_hardtanh_mean_3,(.L_x_1 - triton_per_fused__native_batch_norm_legit_no_training_convolution_hardtanh_mean_3)
        .other          triton_per_fused__native_batch_norm_legit_no_training_convolution_hardtanh_mean_3,@"STO_CUDA_ENTRY STV_DEFAULT"
triton_per_fused__native_batch_norm_legit_no_training_convolution_hardtanh_mean_3:
.text.triton_per_fused__native_batch_norm_legit_no_training_convolution_hardtanh_mean_3:
[----:B------:R-:W0:Y:S01]  /*0000*/  LDC R1, c[0x0][0x28] ;  /* 0x00000a00ff017b82 */ /* 0x000e220000000800 */
[----:B------:R-:W1:Y:S07]  /*0010*/  S2R R0, SR_CTAID.X ;  /* 0x0000000000007919 */ /* 0x000e6e0000002500 */
[----:B------:R-:W2:Y:S01]  /*0020*/  LDC.64 R4, c[0x0][0x230] ;  /* 0x00008c00ff047b82 */ /* 0x000ea20000000a00 */
[----:B------:R-:W-:Y:S01]  /*0030*/  CS2R R14, SRZ ;  /* 0x00000000000e7805 */ /* 0x000fe2000001ff00 */
[----:B------:R-:W-:Y:S01]  /*0040*/  ULDC.64 UR4, c[0x0][0x208] ;  /* 0x0000820000047ab9 */ /* 0x000fe20000000a00 */
[----:B------:R-:W3:Y:S05]  /*0050*/  S2R R20, SR_TID.X ;  /* 0x0000000000147919 */ /* 0x000eea0000002100 */
[----:B------:R-:W4:Y:S08]  /*0060*/  LDC.64 R6, c[0x0][0x220] ;  /* 0x00008800ff067b82 */ /* 0x000f300000000a00 */
[----:B------:R-:W5:Y:S08]  /*0070*/  LDC.64 R10, c[0x0][0x228] ;  /* 0x00008a00ff0a7b82 */ /* 0x000f700000000a00 */
[----:B------:R-:W5:Y:S01]  /*0080*/  LDC.64 R12, c[0x0][0x238] ;  /* 0x00008e00ff0c7b82 */ /* 0x000f620000000a00 */
[----:B-1----:R-:W-:-:S07]  /*0090*/  SHF.R.S32.HI R3, RZ, 0x1f, R0 ;  /* 0x0000001fff037819 */ /* 0x002fce0000011400 */
[----:B------:R-:W1:Y:S01]  /*00a0*/  LDC.64 R8, c[0x0][0x240] ;  /* 0x00009000ff087b82 */ /* 0x000e620000000a00 */
[----:B------:R-:W-:Y:S02]  /*00b0*/  ISETP.GE.AND P0, PT, R0, 0x10, PT ;  /* 0x000000100000780c */ /* 0x000fe40003f06270 */
[----:B------:R-:W-:-:S04]  /*00c0*/  LEA.HI R3, R3, R0, RZ, 0x2 ;  /* 0x0000000003037211 */ /* 0x000fc800078f10ff */
[----:B------:R-:W-:-:S05]  /*00d0*/  LOP3.LUT R3, R3, 0xfffffffc, RZ, 0xc0, !PT ;  /* 0xfffffffc03037812 */ /* 0x000fca00078ec0ff */
[----:B------:R-:W-:Y:S02]  /*00e0*/  IMAD.IADD R19, R0, 0x1, -R3 ;  /* 0x0000000100137824 */ /* 0x000fe400078e0a03 */
[----:B------:R-:W1:Y:S02]  /*00f0*/  LDC.64 R2, c[0x0][0x210] ;  /* 0x00008400ff027b82 */ /* 0x000e640000000a00 */
[----:B--2---:R-:W-:-:S05]  /*0100*/  IMAD.WIDE R4, R19, 0x4, R4 ;  /* 0x0000000413047825 */ /* 0x004fca00078e0204 */
[----:B------:R-:W2:Y:S01]  /*0110*/  @!P0 LDG.E.EL R15, desc[UR4][R4.64] ;  /* 0x00000004040f8981 */ /* 0x000ea2000c2e1900 */
[----:B---3--:R-:W-:-:S04]  /*0120*/  LOP3.LUT R17, R20, 0xf, RZ, 0xc0, !PT ;  /* 0x0000000f14117812 */ /* 0x008fc800078ec0ff */
[----:B------:R-:W-:Y:S01]  /*0130*/  LEA R16, R0, R17, 0x4 ;  /* 0x0000001100107211 */ /* 0x000fe200078e20ff */
[----:B------:R-:W-:Y:S01]  /*0140*/  IMAD.MOV.U32 R17, RZ, RZ, RZ ;  /* 0x000000ffff117224 */ /* 0x000fe200078e00ff */
[----:B------:R-:W-:Y:S01]  /*0150*/  HFMA2.MMA R18, -RZ, RZ, 0, 0 ;  /* 0x00000000ff127435 */ /* 0x000fe200000001ff */
[----:B----4-:R-:W-:-:S04]  /*0160*/  IMAD.WIDE R6, R19, 0x4, R6 ;  /* 0x0000000413067825 */ /* 0x010fc800078e0206 */
[C---:B-----5:R-:W-:Y:S01]  /*0170*/  IMAD.WIDE R10, R19.reuse, 0x4, R10 ;  /* 0x00000004130a7825 */ /* 0x060fe200078e020a */
[----:B------:R-:W3:Y:S03]  /*0180*/  @!P0 LDG.E.EL R14, desc[UR4][R6.64] ;  /* 0x00000004060e8981 */ /* 0x000ee6000c2e1900 */
[----:B01----:R-:W-:Y:S01]  /*0190*/  IMAD.WIDE R2, R16, 0x4, R2 ;  /* 0x0000000410027825 */ /* 0x003fe200078e0202 */
[----:B------:R-:W4:Y:S04]  /*01a0*/  @!P0 LDG.E.EL R18, desc[UR4][R10.64] ;  /* 0x000000040a128981 */ /* 0x000f28000c2e1900 */
[----:B------:R-:W5:Y:S01]  /*01b0*/  @!P0 LDG.E R17, desc[UR4][R2.64] ;  /* 0x0000000402118981 */ /* 0x000f62000c1e1900 */
[----:B------:R-:W-:Y:S01]  /*01c0*/  IMAD.WIDE R12, R19, 0x4, R12 ;  /* 0x00000004130c7825 */ /* 0x000fe200078e020c */
[----:B------:R-:W-:-:S03]  /*01d0*/  CS2R R22, SRZ ;  /* 0x0000000000167805 */ /* 0x000fc6000001ff00 */
[----:B------:R-:W-:Y:S01]  /*01e0*/  IMAD.WIDE R8, R19, 0x4, R8 ;  /* 0x0000000413087825 */ /* 0x000fe200078e0208 */
[----:B------:R-:W-:Y:S02]  /*01f0*/  MOV R21, RZ ;  /* 0x000000ff00157202 */ /* 0x000fe40000000f00 */
[----:B------:R-:W-:Y:S01]  /*0200*/  CS2R R24, SRZ ;  /* 0x0000000000187805 */ /* 0x000fe2000001ff00 */
[----:B------:R-:W4:Y:S01]  /*0210*/  @!P0 LDG.E R23, desc[UR4][R2.64] ;  /* 0x0000000402178981 */ /* 0x000f22000c1e1900 */
[----:B------:R-:W-:-:S03]  /*0220*/  IMAD.MOV.U32 R19, RZ, RZ, RZ ;  /* 0x000000ffff137224 */ /* 0x000fc600078e00ff */
[----:B------:R-:W4:Y:S04]  /*0230*/  @!P0 LDG.E.EL R22, desc[UR4][R8.64] ;  /* 0x0000000408168981 */ /* 0x000f28000c2e1900 */
[----:B------:R-:W4:Y:S04]  /*0240*/  @!P0 LDG.E.EL R19, desc[UR4][R12.64] ;  /* 0x000000040c138981 */ /* 0x000f28000c2e1900 */
[----:B------:R0:W4:Y:S04]  /*0250*/  @!P0 LDG.E.EL R21, desc[UR4][R4.64] ;  /* 0x0000000404158981 */ /* 0x000128000c2e1900 */
[----:B------:R1:W4:Y:S01]  /*0260*/  @!P0 LDG.E.EL R24, desc[UR4][R6.64] ;  /* 0x0000000406188981 */ /* 0x000322000c2e1900 */
[----:B------:R-:W-:-:S03]  /*0270*/  CS2R R26, SRZ ;  /* 0x00000000001a7805 */ /* 0x000fc6000001ff00 */
[----:B------:R-:W4:Y:S04]  /*0280*/  @!P0 LDG.E.EL R25, desc[UR4][R10.64] ;  /* 0x000000040a198981 */ /* 0x000f28000c2e1900 */
[----:B------:R-:W4:Y:S04]  /*0290*/  @!P0 LDG.E.EL R27, desc[UR4][R12.64] ;  /* 0x000000040c1b8981 */ /* 0x000f28000c2e1900 */
[----:B------:R1:W4:Y:S01]  /*02a0*/  @!P0 LDG.E.EL R26, desc[UR4][R8.64] ;  /* 0x00000004081a8981 */ /* 0x000322000c2e1900 */
[----:B0-----:R-:W-:Y:S02]  /*02b0*/  IMAD.MOV.U32 R4, RZ, RZ, 0x3e800000 ;  /* 0x3e800000ff047424 */ /* 0x001fe400078e00ff */
[----:B--2---:R-:W-:-:S04]  /*02c0*/  FADD R15, R15, 9.9999997473787516356e-06 ;  /* 0x3727c5ac0f0f7421 */ /* 0x004fc80000000000 */
[----:B------:R-:W0:Y:S02]  /*02d0*/  MUFU.SQRT R5, R15 ;  /* 0x0000000f00057308 */ /* 0x000e240000002000 */
[C---:B0-----:R-:W-:Y:S02]  /*02e0*/  FSETP.GT.AND P1, PT, R5.reuse, 8.50705917302346158658e+37, PT ;  /* 0x7e8000000500780b */ /* 0x041fe40003f24000 */
[----:B------:R-:W-:-:S11]  /*02f0*/  FSETP.GEU.AND P2, PT, R5, 1.175494350822287508e-38, PT ;  /* 0x008000000500780b */ /* 0x000fd60003f4e000 */
[----:B------:R-:W-:-:S04]  /*0300*/  @P1 FMUL R5, R5, 0.25 ;  /* 0x3e80000005051820 */ /* 0x000fc80000400000 */
[----:B------:R-:W-:-:S06]  /*0310*/  @!P2 FMUL R5, R5, 16777216 ;  /* 0x4b8000000505a820 */ /* 0x000fcc0000400000 */
[----:B------:R-:W0:Y:S01]  /*0320*/  MUFU.RCP R5, R5 ;  /* 0x0000000500057308 */ /* 0x000e220000001000 */
[----:B-1----:R-:W-:Y:S02]  /*0330*/  FSEL R6, R4, 1, P1 ;  /* 0x3f80000004067808 */ /* 0x002fe40000800000 */
[----:B-----5:R-:W-:-:S03]  /*0340*/  SEL R7, R17, RZ, !P0 ;  /* 0x000000ff11077207 */ /* 0x020fc60004000000 */
[----:B------:R-:W-:Y:S02]  /*0350*/  @!P2 FMUL R6, R6, 16777216 ;  /* 0x4b8000000606a820 */ /* 0x000fe40000400000 */
[----:B---3--:R-:W-:-:S04]  /*0360*/  FADD R7, R7, R14 ;  /* 0x0000000e07077221 */ /* 0x008fc80000000000 */
[----:B----4-:R-:W-:Y:S01]  /*0370*/  FADD R7, R7, -R18 ;  /* 0x8000001207077221 */ /* 0x010fe20000000000 */
[----:B0-----:R-:W-:-:S04]  /*0380*/  FMUL R6, R5, R6 ;  /* 0x0000000605067220 */ /* 0x001fc80000400000 */
[----:B------:R-:W-:-:S04]  /*0390*/  FMUL R7, R7, R6 ;  /* 0x0000000607077220 */ /* 0x000fc80000400000 */
[----:B------:R-:W-:-:S05]  /*03a0*/  FFMA R7, R7, R19, R22 ;  /* 0x0000001307077223 */ /* 0x000fca0000000016 */
[----:B------:R-:W-:-:S04]  /*03b0*/  FSETP.GTU.AND P1, PT, R7, RZ, PT ;  /* 0x000000ff0700720b */ /* 0x000fc80003f2c000 */
[----:B------:R-:W-:-:S04]  /*03c0*/  FSEL R7, R7, RZ, P1 ;  /* 0x000000ff07077208 */ /* 0x000fc80000800000 */
[C---:B------:R-:W-:Y:S02]  /*03d0*/  FSETP.GEU.AND P2, PT, R7.reuse, 6, PT ;  /* 0x40c000000700780b */ /* 0x040fe40003f4e000 */
[----:B------:R-:W-:-:S11]  /*03e0*/  FSETP.NAN.AND P1, PT, R7, R7, PT ;  /* 0x000000070700720b */ /* 0x000fd60003f28000 */
[----:B------:R-:W-:-:S04]  /*03f0*/  @P2 FSEL R7, R7, 6, P1 ;  /* 0x40c0000007072808 */ /* 0x000fc80000800000 */
[----:B------:R-:W-:-:S05]  /*0400*/  FSEL R7, R7, RZ, !P0 ;  /* 0x000000ff07077208 */ /* 0x000fca0004000000 */
[----:B------:R-:W0:Y:S01]  /*0410*/  SHFL.BFLY PT, R8, R7, 0x8, 0x1f ;  /* 0x0d001f0007087f89 */ /* 0x000e2200000e0000 */
[----:B------:R-:W-:-:S04]  /*0420*/  FADD R21, R21, 9.9999997473787516356e-06 ;  /* 0x3727c5ac15157421 */ /* 0x000fc80000000000 */
[----:B------:R-:W1:Y:S02]  /*0430*/  MUFU.SQRT R6, R21 ;  /* 0x0000001500067308 */ /* 0x000e640000002000 */
[C---:B-1----:R-:W-:Y:S01]  /*0440*/  FSETP.GT.AND P1, PT, R6.reuse, 8.50705917302346158658e+37, PT ;  /* 0x7e8000000600780b */ /* 0x042fe20003f24000 */
[----:B0-----:R-:W-:Y:S01]  /*0450*/  FADD R8, R7, R8 ;  /* 0x0000000807087221 */ /* 0x001fe20000000000 */
[----:B------:R-:W-:-:S04]  /*0460*/  FSETP.GEU.AND P2, PT, R6, 1.175494350822287508e-38, PT ;  /* 0x008000000600780b */ /* 0x000fc80003f4e000 */
[----:B------:R-:W0:Y:S07]  /*0470*/  SHFL.BFLY PT, R5, R8, 0x4, 0x1f ;  /* 0x0c801f0008057f89 */ /* 0x000e2e00000e0000 */
[----:B------:R-:W-:-:S04]  /*0480*/  @P1 FMUL R6, R6, 0.25 ;  /* 0x3e80000006061820 */ /* 0x000fc80000400000 */
[----:B------:R-:W-:-:S06]  /*0490*/  @!P2 FMUL R6, R6, 16777216 ;  /* 0x4b8000000606a820 */ /* 0x000fcc0000400000 */
[----:B------:R-:W1:Y:S01]  /*04a0*/  MUFU.RCP R6, R6 ;  /* 0x0000000600067308 */ /* 0x000e620000001000 */
[----:B------:R-:W-:Y:S01]  /*04b0*/  SEL R23, R23, RZ, !P0 ;  /* 0x000000ff17177207 */ /* 0x000fe20004000000 */
[----:B0-----:R-:W-:Y:S01]  /*04c0*/  FADD R9, R8, R5 ;  /* 0x0000000508097221 */ /* 0x001fe20000000000 */
[----:B------:R-:W-:-:S03]  /*04d0*/  FSEL R5, R4, 1, P1 ;  /* 0x3f80000004057808 */ /* 0x000fc60000800000 */
[----:B------:R-:W-:Y:S02]  /*04e0*/  FADD R23, R23, R24 ;  /* 0x0000001817177221 */ /* 0x000fe40000000000 */
[----:B------:R-:W-:Y:S02]  /*04f0*/  @!P2 FMUL R5, R5, 16777216 ;  /* 0x4b8000000505a820 */ /* 0x000fe40000400000 */
[----:B------:R-:W-:Y:S02]  /*0500*/  FADD R25, R23, -R25 ;  /* 0x8000001917197221 */ /* 0x000fe40000000000 */
[----:B-1----:R-:W-:Y:S01]  /*0510*/  FMUL R4, R6, R5 ;  /* 0x0000000506047220 */ /* 0x002fe20000400000 */
[----:B------:R-:W0:Y:S01]  /*0520*/  SHFL.BFLY PT, R10, R9, 0x2, 0x1f ;  /* 0x0c401f00090a7f89 */ /* 0x000e2200000e0000 */
[----:B------:R-:W1:Y:S02]  /*0530*/  LDC.64 R6, c[0x0][0x218] ;  /* 0x00008600ff067b82 */ /* 0x000e640000000a00 */
[----:B------:R-:W-:-:S04]  /*0540*/  FMUL R25, R25, R4 ;  /* 0x0000000419197220 */ /* 0x000fc80000400000 */
[----:B------:R-:W-:Y:S02]  /*0550*/  FFMA R25, R25, R27, R26 ;  /* 0x0000001b19197223 */ /* 0x000fe4000000001a */
[----:B------:R-:W2:Y:S03]  /*0560*/  LDC.64 R4, c[0x0][0x248] ;  /* 0x00009200ff047b82 */ /* 0x000ea60000000a00 */
[----:B------:R-:W-:-:S04]  /*0570*/  FSETP.GTU.AND P0, PT, R25, RZ, PT ;  /* 0x000000ff1900720b */ /* 0x000fc80003f0c000 */
[----:B------:R-:W-:Y:S02]  /*0580*/  FSEL R25, R25, RZ, P0 ;  /* 0x000000ff19197208 */ /* 0x000fe40000000000 */
[----:B------:R-:W-:Y:S02]  /*0590*/  LOP3.LUT P0, RZ, R20, 0x30, RZ, 0xc0, !PT ;  /* 0x0000003014ff7812 */ /* 0x000fe4000780c0ff */
[C---:B------:R-:W-:Y:S02]  /*05a0*/  FSETP.GEU.AND P2, PT, R25.reuse, 6, PT ;  /* 0x40c000001900780b */ /* 0x040fe40003f4e000 */
[----:B------:R-:W-:Y:S02]  /*05b0*/  ISETP.LT.AND P0, PT, R0, 0x10, !P0 ;  /* 0x000000100000780c */ /* 0x000fe40004701270 */
[----:B------:R-:W-:Y:S01]  /*05c0*/  FSETP.NAN.AND P3, PT, R25, R25, PT ;  /* 0x000000191900720b */ /* 0x000fe20003f68000 */
[----:B0-----:R-:W-:Y:S01]  /*05d0*/  FADD R10, R9, R10 ;  /* 0x0000000a090a7221 */ /* 0x001fe20000000000 */
[----:B--2---:R-:W-:-:S07]  /*05e0*/  IMAD.WIDE R4, R16, 0x4, R4 ;  /* 0x0000000410047825 */ /* 0x004fce00078e0204 */
[----:B------:R-:W-:Y:S02]  /*05f0*/  @P2 SEL R25, R25, 0x40c00000, P3 ;  /* 0x40c0000019192807 */ /* 0x000fe40001800000 */
[----:B------:R-:W-:Y:S04]  /*0600*/  @P0 STG.E desc[UR4][R2.64], R23 ;  /* 0x0000001702000986 */ /* 0x000fe8000c101904 */
[----:B------:R-:W-:Y:S04]  /*0610*/  @P0 STG.E desc[UR4][R4.64], R25 ;  /* 0x0000001904000986 */ /* 0x000fe8000c101904 */
[----:B------:R-:W0:Y:S01]  /*0620*/  SHFL.BFLY PT, R9, R10, 0x1, 0x1f ;  /* 0x0c201f000a097f89 */ /* 0x000e2200000e0000 */
[----:B------:R-:W-:Y:S01]  /*0630*/  BAR.SYNC.DEFER_BLOCKING 0x0 ;  /* 0x0000000000007b1d */ /* 0x000fe20000010000 */
[----:B------:R-:W-:-:S04]  /*0640*/  LOP3.LUT P1, RZ, R20, 0x3f, RZ, 0xc0, !PT ;  /* 0x0000003f14ff7812 */ /* 0x000fc8000782c0ff */
[C---:B------:R-:W-:Y:S01]  /*0650*/  ISETP.LT.AND P1, PT, R0.reuse, 0x10, !P1 ;  /* 0x000000100000780c */ /* 0x040fe20004f21270 */
[----:B-1----:R-:W-:-:S04]  /*0660*/  IMAD.WIDE R6, R0, 0x4, R6 ;  /* 0x0000000400067825 */ /* 0x002fc800078e0206 */
[----:B0-----:R-:W-:-:S08]  /*0670*/  FADD R9, R10, R9 ;  /* 0x000000090a097221 */ /* 0x001fd00000000000 */
[----:B------:R-:W-:Y:S05]  /*0680*/  @!P1 EXIT ;  /* 0x000000000000994d */ /* 0x000fea0003800000 */
[----:B------:R-:W-:-:S05]  /*0690*/  FMUL R9, R9, 0.0625 ;  /* 0x3d80000009097820 */ /* 0x000fca0000400000 */
[----:B------:R-:W-:Y:S01]  /*06a0*/  STG.E desc[UR4][R6.64], R9 ;  /* 0x0000000906007986 */ /* 0x000fe2000c101904 */
[----:B------:R-:W-:Y:S05]  /*06b0*/  EXIT ;  /* 0x000000000000794d */ /* 0x000fea0003800000 */
.L_x_0:
[----:B------:R-:W-:-:S00]  /*06c0*/  BRA `(.L_x_0) ;  /* 0xfffffffc00fc7947 */ /* 0x000fc0000383ffff */
[----:B------:R-:W-:-:S00]  /*06d0*/  NOP ;  /* 0x0000000000007918 */ /* 0x000fc00000000000 */
        /* <DEDUP_REMOVED lines=10> */
.L_x_1:


//--------------------- .nv.global.init           --------------------------
	.section	.nv.global.init,"aw",@progbits
.nv.global.init:
	.type		_$_str,@object
	.size		_$_str,(_$_str_$_2 - _$_str)
_$_str:
        /*0000*/ 	.byte	0x5f, 0x5f, 0x43, 0x55, 0x44, 0x41, 0x5f, 0x46, 0x54, 0x5a, 0x00
	.type		_$_str_$_2,@object
	.size		_$_str_$_2,(.L_1 - _$_str_$_2)
_$_str_$_2:
        /*000b*/ 	.byte	0x5f, 0x5f, 0x43, 0x55, 0x44, 0x41, 0x5f, 0x50, 0x52, 0x45, 0x43, 0x5f, 0x53, 0x51, 0x52, 0x54
        /*001b*/ 	.byte	0x00
.L_1:


//--------------------- .nv.constant0.triton_per_fused__native_batch_norm_legit_no_training_convolution_hardtanh_mean_3 --------------------------
	.section	.nv.constant0.triton_per_fused__native_batch_norm_legit_no_training_convolution_hardtanh_mean_3,"a",@progbits
	.sectionflags	@""
	.align	4
.nv.constant0.triton_per_fused__native_batch_norm_legit_no_training_convolution_hardtanh_mean_3:
	.zero		600
